//
// Generated by NVIDIA NVVM Compiler
//
// Compiler Build ID: CL-36424714
// Cuda compilation tools, release 13.0, V13.0.88
// Based on NVVM 20.0.0
//

.version 9.0
.target sm_100
.address_size 64

	// .globl	_Z9muiltiplyPdS_S_i

.visible .entry _Z9muiltiplyPdS_S_i(
	.param .u64 .ptr .align 1 _Z9muiltiplyPdS_S_i_param_0,
	.param .u64 .ptr .align 1 _Z9muiltiplyPdS_S_i_param_1,
	.param .u64 .ptr .align 1 _Z9muiltiplyPdS_S_i_param_2,
	.param .u32 _Z9muiltiplyPdS_S_i_param_3
)
{
	.reg .pred 	%p<10>;
	.reg .b32 	%r<77>;
	.reg .b64 	%rd<67>;
	.reg .b64 	%fd<62>;

	ld.param.u64 	%rd14, [_Z9muiltiplyPdS_S_i_param_0];
	ld.param.u64 	%rd15, [_Z9muiltiplyPdS_S_i_param_1];
	ld.param.u32 	%r30, [_Z9muiltiplyPdS_S_i_param_3];
	cvta.to.global.u64 	%rd1, %rd15;
	cvta.to.global.u64 	%rd2, %rd14;
	mov.u32 	%r31, %tid.x;
	mov.u32 	%r32, %ntid.x;
	mov.u32 	%r33, %ctaid.x;
	mad.lo.s32 	%r1, %r32, %r33, %r31;
	mov.u32 	%r34, %tid.y;
	mov.u32 	%r35, %ntid.y;
	mov.u32 	%r36, %ctaid.y;
	mad.lo.s32 	%r37, %r35, %r36, %r34;
	max.s32 	%r38, %r1, %r37;
	setp.ge.s32 	%p1, %r38, %r30;
	@%p1 bra 	$L__BB0_13;
	mul.lo.s32 	%r3, %r30, %r37;
	and.b32  	%r4, %r30, 7;
	setp.lt.u32 	%p2, %r30, 8;
	mov.b32 	%r71, 0;
	mov.u32 	%r76, %r71;
	@%p2 bra 	$L__BB0_4;
	and.b32  	%r71, %r30, 2147483640;
	neg.s32 	%r65, %r71;
	mul.wide.s32 	%rd16, %r30, 8;
	add.s64 	%rd3, %rd1, %rd16;
	mul.wide.s32 	%rd17, %r30, 16;
	add.s64 	%rd4, %rd1, %rd17;
	mul.wide.s32 	%rd18, %r30, 24;
	add.s64 	%rd5, %rd1, %rd18;
	mul.wide.s32 	%rd19, %r30, 32;
	add.s64 	%rd6, %rd1, %rd19;
	mul.wide.s32 	%rd20, %r30, 40;
	add.s64 	%rd7, %rd1, %rd20;
	mul.wide.s32 	%rd21, %r30, 48;
	add.s64 	%rd8, %rd1, %rd21;
	mul.wide.s32 	%rd22, %r30, 56;
	add.s64 	%rd9, %rd1, %rd22;
	mul.wide.u32 	%rd23, %r3, 8;
	add.s64 	%rd24, %rd23, %rd2;
	add.s64 	%rd66, %rd24, 32;
	mov.b32 	%r76, 0;
	mov.u32 	%r64, %r1;
$L__BB0_3:
	.pragma "nounroll";
	mul.wide.s32 	%rd25, %r64, 8;
	add.s64 	%rd26, %rd3, %rd25;
	add.s64 	%rd27, %rd4, %rd25;
	add.s64 	%rd28, %rd5, %rd25;
	add.s64 	%rd29, %rd6, %rd25;
	add.s64 	%rd30, %rd7, %rd25;
	add.s64 	%rd31, %rd8, %rd25;
	add.s64 	%rd32, %rd9, %rd25;
	add.s64 	%rd33, %rd1, %rd25;
	ld.global.f64 	%fd1, [%rd66+-32];
	ld.global.f64 	%fd2, [%rd33];
	cvt.rn.f64.s32 	%fd3, %r76;
	fma.rn.f64 	%fd4, %fd1, %fd2, %fd3;
	cvt.rzi.s32.f64 	%r42, %fd4;
	ld.global.f64 	%fd5, [%rd66+-24];
	ld.global.f64 	%fd6, [%rd26];
	cvt.rn.f64.s32 	%fd7, %r42;
	fma.rn.f64 	%fd8, %fd5, %fd6, %fd7;
	cvt.rzi.s32.f64 	%r43, %fd8;
	ld.global.f64 	%fd9, [%rd66+-16];
	ld.global.f64 	%fd10, [%rd27];
	cvt.rn.f64.s32 	%fd11, %r43;
	fma.rn.f64 	%fd12, %fd9, %fd10, %fd11;
	cvt.rzi.s32.f64 	%r44, %fd12;
	ld.global.f64 	%fd13, [%rd66+-8];
	ld.global.f64 	%fd14, [%rd28];
	cvt.rn.f64.s32 	%fd15, %r44;
	fma.rn.f64 	%fd16, %fd13, %fd14, %fd15;
	cvt.rzi.s32.f64 	%r45, %fd16;
	ld.global.f64 	%fd17, [%rd66];
	ld.global.f64 	%fd18, [%rd29];
	cvt.rn.f64.s32 	%fd19, %r45;
	fma.rn.f64 	%fd20, %fd17, %fd18, %fd19;
	cvt.rzi.s32.f64 	%r46, %fd20;
	ld.global.f64 	%fd21, [%rd66+8];
	ld.global.f64 	%fd22, [%rd30];
	cvt.rn.f64.s32 	%fd23, %r46;
	fma.rn.f64 	%fd24, %fd21, %fd22, %fd23;
	cvt.rzi.s32.f64 	%r47, %fd24;
	ld.global.f64 	%fd25, [%rd66+16];
	ld.global.f64 	%fd26, [%rd31];
	cvt.rn.f64.s32 	%fd27, %r47;
	fma.rn.f64 	%fd28, %fd25, %fd26, %fd27;
	cvt.rzi.s32.f64 	%r48, %fd28;
	ld.global.f64 	%fd29, [%rd66+24];
	ld.global.f64 	%fd30, [%rd32];
	cvt.rn.f64.s32 	%fd31, %r48;
	fma.rn.f64 	%fd32, %fd29, %fd30, %fd31;
	cvt.rzi.s32.f64 	%r76, %fd32;
	add.s32 	%r65, %r65, 8;
	shl.b32 	%r49, %r30, 3;
	add.s32 	%r64, %r64, %r49;
	add.s64 	%rd66, %rd66, 64;
	setp.ne.s32 	%p3, %r65, 0;
	@%p3 bra 	$L__BB0_3;
$L__BB0_4:
	setp.eq.s32 	%p4, %r4, 0;
	@%p4 bra 	$L__BB0_12;
	and.b32  	%r16, %r30, 3;
	setp.lt.u32 	%p5, %r4, 4;
	@%p5 bra 	$L__BB0_7;
	add.s32 	%r51, %r71, %r3;
	mul.wide.u32 	%rd34, %r51, 8;
	add.s64 	%rd35, %rd2, %rd34;
	ld.global.f64 	%fd33, [%rd35];
	mad.lo.s32 	%r52, %r71, %r30, %r1;
	mul.wide.s32 	%rd36, %r52, 8;
	add.s64 	%rd37, %rd1, %rd36;
	ld.global.f64 	%fd34, [%rd37];
	cvt.rn.f64.s32 	%fd35, %r76;
	fma.rn.f64 	%fd36, %fd33, %fd34, %fd35;
	cvt.rzi.s32.f64 	%r53, %fd36;
	cvt.u64.u32 	%rd38, %r3;
	cvt.u64.u32 	%rd39, %r71;
	add.s64 	%rd40, %rd39, %rd38;
	shl.b64 	%rd41, %rd40, 3;
	add.s64 	%rd42, %rd2, %rd41;
	ld.global.f64 	%fd37, [%rd42+8];
	mul.wide.s32 	%rd43, %r30, 8;
	add.s64 	%rd44, %rd37, %rd43;
	ld.global.f64 	%fd38, [%rd44];
	cvt.rn.f64.s32 	%fd39, %r53;
	fma.rn.f64 	%fd40, %fd37, %fd38, %fd39;
	cvt.rzi.s32.f64 	%r54, %fd40;
	ld.global.f64 	%fd41, [%rd42+16];
	add.s64 	%rd45, %rd44, %rd43;
	ld.global.f64 	%fd42, [%rd45];
	cvt.rn.f64.s32 	%fd43, %r54;
	fma.rn.f64 	%fd44, %fd41, %fd42, %fd43;
	cvt.rzi.s32.f64 	%r55, %fd44;
	ld.global.f64 	%fd45, [%rd42+24];
	add.s64 	%rd46, %rd45, %rd43;
	ld.global.f64 	%fd46, [%rd46];
	cvt.rn.f64.s32 	%fd47, %r55;
	fma.rn.f64 	%fd48, %fd45, %fd46, %fd47;
	cvt.rzi.s32.f64 	%r76, %fd48;
	add.s32 	%r71, %r71, 4;
$L__BB0_7:
	setp.eq.s32 	%p6, %r16, 0;
	@%p6 bra 	$L__BB0_12;
	setp.eq.s32 	%p7, %r16, 1;
	@%p7 bra 	$L__BB0_10;
	add.s32 	%r57, %r71, %r3;
	mul.wide.u32 	%rd47, %r57, 8;
	add.s64 	%rd48, %rd2, %rd47;
	ld.global.f64 	%fd49, [%rd48];
	mad.lo.s32 	%r58, %r71, %r30, %r1;
	mul.wide.s32 	%rd49, %r58, 8;
	add.s64 	%rd50, %rd1, %rd49;
	ld.global.f64 	%fd50, [%rd50];
	cvt.rn.f64.s32 	%fd51, %r76;
	fma.rn.f64 	%fd52, %fd49, %fd50, %fd51;
	cvt.rzi.s32.f64 	%r59, %fd52;
	cvt.u64.u32 	%rd51, %r3;
	cvt.u64.u32 	%rd52, %r71;
	add.s64 	%rd53, %rd52, %rd51;
	shl.b64 	%rd54, %rd53, 3;
	add.s64 	%rd55, %rd2, %rd54;
	ld.global.f64 	%fd53, [%rd55+8];
	mul.wide.s32 	%rd56, %r30, 8;
	add.s64 	%rd57, %rd50, %rd56;
	ld.global.f64 	%fd54, [%rd57];
	cvt.rn.f64.s32 	%fd55, %r59;
	fma.rn.f64 	%fd56, %fd53, %fd54, %fd55;
	cvt.rzi.s32.f64 	%r76, %fd56;
	add.s32 	%r71, %r71, 2;
$L__BB0_10:
	and.b32  	%r60, %r30, 1;
	setp.eq.b32 	%p8, %r60, 1;
	not.pred 	%p9, %p8;
	@%p9 bra 	$L__BB0_12;
	add.s32 	%r61, %r71, %r3;
	mul.wide.u32 	%rd58, %r61, 8;
	add.s64 	%rd59, %rd2, %rd58;
	ld.global.f64 	%fd57, [%rd59];
	mad.lo.s32 	%r62, %r71, %r30, %r1;
	mul.wide.s32 	%rd60, %r62, 8;
	add.s64 	%rd61, %rd1, %rd60;
	ld.global.f64 	%fd58, [%rd61];
	cvt.rn.f64.s32 	%fd59, %r76;
	fma.rn.f64 	%fd60, %fd57, %fd58, %fd59;
	cvt.rzi.s32.f64 	%r76, %fd60;
$L__BB0_12:
	ld.param.u64 	%rd65, [_Z9muiltiplyPdS_S_i_param_2];
	cvt.rn.f64.s32 	%fd61, %r76;
	add.s32 	%r63, %r3, %r1;
	cvta.to.global.u64 	%rd62, %rd65;
	mul.wide.s32 	%rd63, %r63, 8;
	add.s64 	%rd64, %rd62, %rd63;
	st.global.f64 	[%rd64], %fd61;
$L__BB0_13:
	ret;

}


// ===== COMPILED SASS (sm_100) =====

	.target	sm_100

	.elftype	@"ET_EXEC"


//--------------------- .note.nv.tkinfo           --------------------------
	.section	.note.nv.tkinfo,"",@"SHT_NOTE"
	.sectionflags	@"SHF_NOTE_NV_TKINFO"
	.tkinfo
        /*0018*/ 	.word	0x00000002
        /*0030*/ 	.string	""
        /*0030*/ 	.string	"ptxas"
        /*0030*/ 	.string	"Cuda compilation tools, release 13.0, V13.0.88"
        /*0030*/ 	.string	"Build cuda_13.0.r13.0/compiler.36424714_0"
        /*0030*/ 	.string	"-arch sm_100 -m 64 "



//--------------------- .note.nv.cuinfo           --------------------------
	.section	.note.nv.cuinfo,"",@"SHT_NOTE"
	.sectionflags	@"SHF_NOTE_NV_CUINFO"
        /*0018*/ 	.short	0x0002
        /*001a*/ 	.short	0x0064
        /*001c*/ 	.short	0x0082
	.zero		2


//--------------------- .nv.info                  --------------------------
	.section	.nv.info,"",@"SHT_CUDA_INFO"
	.align	4


	//----- nvinfo : EIATTR_REGCOUNT
	.align		4
        /*0000*/ 	.byte	0x04, 0x2f
        /*0002*/ 	.short	(.L_1 - .L_0)
	.align		4
.L_0:
        /*0004*/ 	.word	index@(_Z9muiltiplyPdS_S_i)
        /*0008*/ 	.word	0x00000020


	//----- nvinfo : EIATTR_FRAME_SIZE
	.align		4
.L_1:
        /*000c*/ 	.byte	0x04, 0x11
        /*000e*/ 	.short	(.L_3 - .L_2)
	.align		4
.L_2:
        /*0010*/ 	.word	index@(_Z9muiltiplyPdS_S_i)
        /*0014*/ 	.word	0x00000000


	//----- nvinfo : EIATTR_MIN_STACK_SIZE
	.align		4
.L_3:
        /*0018*/ 	.byte	0x04, 0x12
        /*001a*/ 	.short	(.L_5 - .L_4)
	.align		4
.L_4:
        /*001c*/ 	.word	index@(_Z9muiltiplyPdS_S_i)
        /*0020*/ 	.word	0x00000000
.L_5:


//--------------------- .nv.compat                --------------------------
	.section	.nv.compat,"",@"SHT_CUDA_COMPAT_INFO"
	.align	4
        /*0000*/ 	.byte	0x02, 0x09, 0x00, 0x00, 0x02, 0x02, 0x01, 0x00, 0x02, 0x05, 0x05, 0x00, 0x03, 0x07, 0x01, 0x01
        /*0010*/ 	.byte	0x02, 0x03, 0x00, 0x00, 0x02, 0x06, 0x01, 0x00, 0x04, 0x0b, 0x08, 0x00, 0x01, 0x00, 0x00, 0x00
        /*0020*/ 	.byte	0x00, 0x00, 0x00, 0x00


//--------------------- .nv.info._Z9muiltiplyPdS_S_i --------------------------
	.section	.nv.info._Z9muiltiplyPdS_S_i,"",@"SHT_CUDA_INFO"
	.sectionflags	@""
	.align	4


	//----- nvinfo : EIATTR_CUDA_API_VERSION
	.align		4
        /*0000*/ 	.byte	0x04, 0x37
        /*0002*/ 	.short	(.L_7 - .L_6)
.L_6:
        /*0004*/ 	.word	0x00000082


	//----- nvinfo : EIATTR_KPARAM_INFO
	.align		4
.L_7:
        /*0008*/ 	.byte	0x04, 0x17
        /*000a*/ 	.short	(.L_9 - .L_8)
.L_8:
        /*000c*/ 	.word	0x00000000
        /*0010*/ 	.short	0x0003
        /*0012*/ 	.short	0x0018
        /*0014*/ 	.byte	0x00, 0xf0, 0x11, 0x00


	//----- nvinfo : EIATTR_KPARAM_INFO
	.align		4
.L_9:
        /*0018*/ 	.byte	0x04, 0x17
        /*001a*/ 	.short	(.L_11 - .L_10)
.L_10:
        /*001c*/ 	.word	0x00000000
        /*0020*/ 	.short	0x0002
        /*0022*/ 	.short	0x0010
        /*0024*/ 	.byte	0x00, 0xf5, 0x21, 0x00


	//----- nvinfo : EIATTR_KPARAM_INFO
	.align		4
.L_11:
        /*0028*/ 	.byte	0x04, 0x17
        /*002a*/ 	.short	(.L_13 - .L_12)
.L_12:
        /*002c*/ 	.word	0x00000000
        /*0030*/ 	.short	0x0001
        /*0032*/ 	.short	0x0008
        /*0034*/ 	.byte	0x00, 0xf5, 0x21, 0x00


	//----- nvinfo : EIATTR_KPARAM_INFO
	.align		4
.L_13:
        /*0038*/ 	.byte	0x04, 0x17
        /*003a*/ 	.short	(.L_15 - .L_14)
.L_14:
        /*003c*/ 	.word	0x00000000
        /*0040*/ 	.short	0x0000
        /*0042*/ 	.short	0x0000
        /*0044*/ 	.byte	0x00, 0xf5, 0x21, 0x00


	//----- nvinfo : EIATTR_SPARSE_MMA_MASK
	.align		4
.L_15:
        /*0048*/ 	.byte	0x03, 0x50
        /*004a*/ 	.short	0x0000


	//----- nvinfo : EIATTR_MAXREG_COUNT
	.align		4
        /*004c*/ 	.byte	0x03, 0x1b
        /*004e*/ 	.short	0x00ff


	//----- nvinfo : EIATTR_MERCURY_ISA_VERSION
	.align		4
        /*0050*/ 	.byte	0x03, 0x5f
        /*0052*/ 	.short	0x0101


	//----- nvinfo : EIATTR_VRC_CTA_INIT_COUNT
	.align		4
        /*0054*/ 	.byte	0x02, 0x4a
	.zero		1
	.zero		1


	//----- nvinfo : EIATTR_EXIT_INSTR_OFFSETS
	.align		4
        /*0058*/ 	.byte	0x04, 0x1c
        /*005a*/ 	.short	(.L_17 - .L_16)


	//   ....[0]....
.L_16:
        /*005c*/ 	.word	0x000000c0


	//   ....[1]....
        /*0060*/ 	.word	0x00000c20


	//----- nvinfo : EIATTR_CBANK_PARAM_SIZE
	.align		4
.L_17:
        /*0064*/ 	.byte	0x03, 0x19
        /*0066*/ 	.short	0x001c


	//----- nvinfo : EIATTR_PARAM_CBANK
	.align		4
        /*0068*/ 	.byte	0x04, 0x0a
        /*006a*/ 	.short	(.L_19 - .L_18)
	.align		4
.L_18:
        /*006c*/ 	.word	index@(.nv.constant0._Z9muiltiplyPdS_S_i)
        /*0070*/ 	.short	0x0380
        /*0072*/ 	.short	0x001c


	//----- nvinfo : EIATTR_SW_WAR
	.align		4
.L_19:
        /*0074*/ 	.byte	0x04, 0x36
        /*0076*/ 	.short	(.L_21 - .L_20)
.L_20:
        /*0078*/ 	.word	0x00000008
.L_21:


//--------------------- .nv.callgraph             --------------------------
	.section	.nv.callgraph,"",@"SHT_CUDA_CALLGRAPH"
	.align	4
	.sectionentsize	8
	.align		4
        /*0000*/ 	.word	0x00000000
	.align		4
        /*0004*/ 	.word	0xffffffff
	.align		4
        /*0008*/ 	.word	0x00000000
	.align		4
        /*000c*/ 	.word	0xfffffffe
	.align		4
        /*0010*/ 	.word	0x00000000
	.align		4
        /*0014*/ 	.word	0xfffffffd
	.align		4
        /*0018*/ 	.word	0x00000000
	.align		4
        /*001c*/ 	.word	0xfffffffc


//--------------------- .text._Z9muiltiplyPdS_S_i --------------------------
	.section	.text._Z9muiltiplyPdS_S_i,"ax",@progbits
	.align	128
        .global         _Z9muiltiplyPdS_S_i
        .type           _Z9muiltiplyPdS_S_i,@function
        .size           _Z9muiltiplyPdS_S_i,(.L_x_6 - _Z9muiltiplyPdS_S_i)
        .other          _Z9muiltiplyPdS_S_i,@"STO_CUDA_ENTRY STV_DEFAULT"
_Z9muiltiplyPdS_S_i:
.text._Z9muiltiplyPdS_S_i:
[----:B------:R-:W-:Y:S01]  /*0000*/  LDC R1, c[0x0][0x37c] ;  /* 0x0000df00ff017b82 */ /* 0x000fe20000000800 */
[----:B------:R-:W0:Y:S01]  /*0010*/  S2R R13, SR_TID.X ;  /* 0x00000000000d7919 */ /* 0x000e220000002100 */
[----:B------:R-:W0:Y:S01]  /*0020*/  LDCU UR4, c[0x0][0x360] ;  /* 0x00006c00ff0477ac */ /* 0x000e220008000800 */
[----:B------:R-:W0:Y:S01]  /*0030*/  S2R R0, SR_CTAID.X ;  /* 0x0000000000007919 */ /* 0x000e220000002500 */
[----:B------:R-:W1:Y:S01]  /*0040*/  LDCU UR5, c[0x0][0x364] ;  /* 0x00006c80ff0577ac */ /* 0x000e620008000800 */
[----:B------:R-:W1:Y:S01]  /*0050*/  S2R R2, SR_TID.Y ;  /* 0x0000000000027919 */ /* 0x000e620000002200 */
[----:B------:R-:W2:Y:S01]  /*0060*/  LDCU UR20, c[0x0][0x398] ;  /* 0x00007300ff1477ac */ /* 0x000ea20008000800 */
[----:B------:R-:W1:Y:S01]  /*0070*/  S2R R3, SR_CTAID.Y ;  /* 0x0000000000037919 */ /* 0x000e620000002600 */
[----:B0-----:R-:W-:Y:S02]  /*0080*/  IMAD R13, R0, UR4, R13 ;  /* 0x00000004000d7c24 */ /* 0x001fe4000f8e020d */
[----:B-1----:R-:W-:-:S05]  /*0090*/  IMAD R0, R3, UR5, R2 ;  /* 0x0000000503007c24 */ /* 0x002fca000f8e0202 */
[----:B------:R-:W-:-:S04]  /*00a0*/  VIMNMX R2, PT, PT, R13, R0, !PT ;  /* 0x000000000d027248 */ /* 0x000fc80007fe0100 */
[----:B--2---:R-:W-:-:S13]  /*00b0*/  ISETP.GE.AND P0, PT, R2, UR20, PT ;  /* 0x0000001402007c0c */ /* 0x004fda000bf06270 */
[----:B------:R-:W-:Y:S05]  /*00c0*/  @P0 EXIT ;  /* 0x000000000000094d */ /* 0x000fea0003800000 */
[----:B------:R-:W-:Y:S01]  /*00d0*/  UISETP.GE.U32.AND UP0, UPT, UR20, 0x8, UPT ;  /* 0x000000081400788c */ /* 0x000fe2000bf06070 */
[----:B------:R-:W-:Y:S02]  /*00e0*/  HFMA2 R22, -RZ, RZ, 0, 0 ;  /* 0x00000000ff167431 */ /* 0x000fe400000001ff */
[----:B------:R-:W-:Y:S01]  /*00f0*/  IMAD R0, R0, UR20, RZ ;  /* 0x0000001400007c24 */ /* 0x000fe2000f8e02ff */
[----:B------:R-:W-:Y:S01]  /*0100*/  UMOV UR4, URZ ;  /* 0x000000ff00047c82 */ /* 0x000fe20008000000 */
[----:B------:R-:W0:Y:S04]  /*0110*/  LDCU.64 UR18, c[0x0][0x358] ;  /* 0x00006b00ff1277ac */ /* 0x000e280008000a00 */
[----:B------:R-:W-:Y:S05]  /*0120*/  BRA.U !UP0, `(.L_x_0) ;  /* 0x0000000508447547 */ /* 0x000fea000b800000 */
[----:B------:R-:W1:Y:S01]  /*0130*/  LDCU.128 UR24, c[0x0][0x380] ;  /* 0x00007000ff1877ac */ /* 0x000e620008000c00 */
[----:B------:R-:W-:Y:S02]  /*0140*/  MOV R22, RZ ;  /* 0x000000ff00167202 */ /* 0x000fe40000000f00 */
[----:B------:R-:W-:Y:S01]  /*0150*/  MOV R12, R13 ;  /* 0x0000000d000c7202 */ /* 0x000fe20000000f00 */
[----:B------:R-:W-:-:S04]  /*0160*/  ULOP3.LUT UR4, UR20, 0x7ffffff8, URZ, 0xc0, !UPT ;  /* 0x7ffffff814047892 */ /* 0x000fc8000f8ec0ff */
[----:B------:R-:W-:Y:S01]  /*0170*/  UIADD3 UR5, UPT, UPT, -UR4, URZ, URZ ;  /* 0x000000ff04057290 */ /* 0x000fe2000fffe1ff */
[----:B-1----:R-:W-:Y:S01]  /*0180*/  MOV R2, UR24 ;  /* 0x0000001800027c02 */ /* 0x002fe20008000f00 */
[----:B------:R-:W-:Y:S01]  /*0190*/  UIMAD.WIDE UR6, UR20, 0x10, UR26 ;  /* 0x00000010140678a5 */ /* 0x000fe2000f8e021a */
[----:B------:R-:W-:Y:S01]  /*01a0*/  MOV R3, UR25 ;  /* 0x0000001900037c02 */ /* 0x000fe20008000f00 */
[----:B------:R-:W-:Y:S02]  /*01b0*/  UIMAD.WIDE UR8, UR20, 0x18, UR26 ;  /* 0x00000018140878a5 */ /* 0x000fe4000f8e021a */
[----:B------:R-:W-:Y:S01]  /*01c0*/  UIMAD.WIDE UR10, UR20, 0x20, UR26 ;  /* 0x00000020140a78a5 */ /* 0x000fe2000f8e021a */
[----:B------:R-:W-:Y:S01]  /*01d0*/  IMAD.WIDE.U32 R2, R0, 0x8, R2 ;  /* 0x0000000800027825 */ /* 0x000fe200078e0002 */
[----:B------:R-:W-:Y:S02]  /*01e0*/  UIMAD.WIDE UR12, UR20, 0x28, UR26 ;  /* 0x00000028140c78a5 */ /* 0x000fe4000f8e021a */
[----:B------:R-:W-:Y:S01]  /*01f0*/  UIMAD.WIDE UR14, UR20, 0x30, UR26 ;  /* 0x00000030140e78a5 */ /* 0x000fe2000f8e021a */
[----:B------:R-:W-:Y:S01]  /*0200*/  IADD3 R2, P0, PT, R2, 0x20, RZ ;  /* 0x0000002002027810 */ /* 0x000fe20007f1e0ff */
[----:B------:R-:W-:-:S04]  /*0210*/  UIMAD.WIDE UR16, UR20, 0x38, UR26 ;  /* 0x00000038141078a5 */ /* 0x000fc8000f8e021a */
[----:B------:R-:W-:-:S08]  /*0220*/  IMAD.X R3, RZ, RZ, R3, P0 ;  /* 0x000000ffff037224 */ /* 0x000fd000000e0603 */
.L_x_1:
[----:B------:R-:W-:Y:S01]  /*0230*/  MOV R9, 0x8 ;  /* 0x0000000800097802 */ /* 0x000fe20000000f00 */
[----:B0-2---:R-:W2:Y:S04]  /*0240*/  LDG.E.64 R6, desc[UR18][R2.64+-0x20] ;  /* 0xffffe01202067981 */ /* 0x005ea8000c1e1b00 */
[----:B------:R-:W-:Y:S01]  /*0250*/  IMAD.WIDE R8, R12, R9, UR26 ;  /* 0x0000001a0c087e25 */ /* 0x000fe2000f8e0209 */
[----:B------:R-:W-:Y:S01]  /*0260*/  UIMAD.WIDE UR22, UR20, 0x8, UR26 ;  /* 0x00000008141678a5 */ /* 0x000fe2000f8e021a */
[----:B------:R-:W3:Y:S04]  /*0270*/  LDG.E.64 R18, desc[UR18][R2.64+-0x18] ;  /* 0xffffe81202127981 */ /* 0x000ee8000c1e1b00 */
[----:B------:R-:W2:Y:S01]  /*0280*/  LDG.E.64 R8, desc[UR18][R8.64] ;  /* 0x0000001208087981 */ /* 0x000ea2000c1e1b00 */
[----:B------:R-:W-:Y:S01]  /*0290*/  MOV R21, UR23 ;  /* 0x0000001700157c02 */ /* 0x000fe20008000f00 */
[----:B------:R-:W-:-:S02]  /*02a0*/  IMAD.U32 R20, RZ, RZ, UR22 ;  /* 0x00000016ff147e24 */ /* 0x000fc4000f8e00ff */
[----:B------:R-:W-:Y:S01]  /*02b0*/  HFMA2 R17, -RZ, RZ, 0, 4.76837158203125e-07 ;  /* 0x00000008ff117431 */ /* 0x000fe200000001ff */
[----:B------:R-:W4:Y:S01]  /*02c0*/  LDG.E.64 R14, desc[UR18][R2.64+-0x10] ;  /* 0xfffff012020e7981 */ /* 0x000f22000c1e1b00 */
[C---:B------:R-:W-:Y:S01]  /*02d0*/  IMAD.WIDE R20, R12.reuse, 0x8, R20 ;  /* 0x000000080c147825 */ /* 0x040fe200078e0214 */
[----:B-1----:R-:W-:Y:S02]  /*02e0*/  MOV R5, 0x8 ;  /* 0x0000000800057802 */ /* 0x002fe40000000f00 */
[----:B------:R-:W5:Y:S04]  /*02f0*/  LDG.E.64 R10, desc[UR18][R2.64+-0x8] ;  /* 0xfffff812020a7981 */ /* 0x000f68000c1e1b00 */
[----:B------:R-:W3:Y:S01]  /*0300*/  LDG.E.64 R20, desc[UR18][R20.64] ;  /* 0x0000001214147981 */ /* 0x000ee2000c1e1b00 */
[----:B------:R-:W-:-:S06]  /*0310*/  IMAD.WIDE R16, R12, R17, UR6 ;  /* 0x000000060c107e25 */ /* 0x000fcc000f8e0211 */
[----:B------:R-:W4:Y:S01]  /*0320*/  LDG.E.64 R16, desc[UR18][R16.64] ;  /* 0x0000001210107981 */ /* 0x000f22000c1e1b00 */
[----:B------:R-:W-:-:S06]  /*0330*/  IMAD.WIDE R4, R12, R5, UR8 ;  /* 0x000000080c047e25 */ /* 0x000fcc000f8e0205 */
[----:B------:R-:W5:Y:S01]  /*0340*/  LDG.E.64 R4, desc[UR18][R4.64] ;  /* 0x0000001204047981 */ /* 0x000f62000c1e1b00 */
[----:B------:R-:W2:Y:S01]  /*0350*/  I2F.F64 R22, R22 ;  /* 0x0000001600167312 */ /* 0x000ea20000201c00 */
[----:B------:R-:W-:-:S04]  /*0360*/  IMAD.MOV.U32 R25, RZ, RZ, 0x8 ;  /* 0x00000008ff197424 */ /* 0x000fc800078e00ff */
[----:B------:R-:W-:Y:S01]  /*0370*/  IMAD.WIDE R24, R12, R25, UR10 ;  /* 0x0000000a0c187e25 */ /* 0x000fe2000f8e0219 */
[----:B--2---:R-:W-:Y:S01]  /*0380*/  DFMA R26, R6, R8, R22 ;  /* 0x00000008061a722b */ /* 0x004fe20000000016 */
[----:B------:R-:W2:Y:S04]  /*0390*/  LDG.E.64 R8, desc[UR18][R2.64] ;  /* 0x0000001202087981 */ /* 0x000ea8000c1e1b00 */
[----:B------:R-:W2:Y:S01]  /*03a0*/  LDG.E.64 R6, desc[UR18][R24.64] ;  /* 0x0000001218067981 */ /* 0x000ea2000c1e1b00 */
[----:B------:R-:W0:Y:S08]  /*03b0*/  F2I.F64.TRUNC R23, R26 ;  /* 0x0000001a00177311 */ /* 0x000e30000030d100 */
[----:B0-----:R-:W3:Y:S01]  /*03c0*/  I2F.F64 R28, R23 ;  /* 0x00000017001c7312 */ /* 0x001ee20000201c00 */
[----:B------:R-:W-:-:S05]  /*03d0*/  MOV R27, 0x8 ;  /* 0x00000008001b7802 */ /* 0x000fca0000000f00 */
[----:B------:R-:W-:Y:S01]  /*03e0*/  IMAD.WIDE R26, R12, R27, UR12 ;  /* 0x0000000c0c1a7e25 */ /* 0x000fe2000f8e021b */
[----:B---3--:R-:W-:Y:S01]  /*03f0*/  DFMA R28, R18, R20, R28 ;  /* 0x00000014121c722b */ /* 0x008fe2000000001c */
[----:B------:R-:W3:Y:S04]  /*0400*/  LDG.E.64 R18, desc[UR18][R2.64+0x8] ;  /* 0x0000081202127981 */ /* 0x000ee8000c1e1b00 */
[----:B------:R4:W3:Y:S05]  /*0410*/  LDG.E.64 R20, desc[UR18][R26.64] ;  /* 0x000000121a147981 */ /* 0x0008ea000c1e1b00 */
[----:B------:R-:W0:Y:S01]  /*0420*/  F2I.F64.TRUNC R28, R28 ;  /* 0x0000001c001c7311 */ /* 0x000e22000030d100 */
[----:B------:R-:W-:-:S07]  /*0430*/  MOV R22, 0x8 ;  /* 0x0000000800167802 */ /* 0x000fce0000000f00 */
[----:B0-----:R-:W4:Y:S01]  /*0440*/  I2F.F64 R28, R28 ;  /* 0x0000001c001c7312 */ /* 0x001f220000201c00 */
[----:B------:R-:W-:Y:S01]  /*0450*/  IMAD.WIDE R22, R12, R22, UR14 ;  /* 0x0000000e0c167e25 */ /* 0x000fe2000f8e0216 */
[----:B----4-:R-:W-:Y:S01]  /*0460*/  DFMA R26, R14, R16, R28 ;  /* 0x000000100e1a722b */ /* 0x010fe2000000001c */
[----:B------:R-:W4:Y:S04]  /*0470*/  LDG.E.64 R14, desc[UR18][R2.64+0x10] ;  /* 0x00001012020e7981 */ /* 0x000f28000c1e1b00 */
[----:B------:R-:W4:Y:S05]  /*0480*/  LDG.E.64 R16, desc[UR18][R22.64] ;  /* 0x0000001216107981 */ /* 0x000f2a000c1e1b00 */
[----:B------:R-:W0:Y:S01]  /*0490*/  F2I.F64.TRUNC R26, R26 ;  /* 0x0000001a001a7311 */ /* 0x000e22000030d100 */
[----:B------:R-:W-:-:S07]  /*04a0*/  MOV R25, 0x8 ;  /* 0x0000000800197802 */ /* 0x000fce0000000f00 */
[----:B0-----:R-:W5:Y:S01]  /*04b0*/  I2F.F64 R28, R26 ;  /* 0x0000001a001c7312 */ /* 0x001f620000201c00 */
[----:B------:R-:W-:-:S06]  /*04c0*/  IMAD.WIDE R24, R12, R25, UR16 ;  /* 0x000000100c187e25 */ /* 0x000fcc000f8e0219 */
[----:B------:R-:W4:Y:S01]  /*04d0*/  LDG.E.64 R24, desc[UR18][R24.64] ;  /* 0x0000001218187981 */ /* 0x000f22000c1e1b00 */
[----:B-----5:R-:W-:-:S03]  /*04e0*/  DFMA R10, R10, R4, R28 ;  /* 0x000000040a0a722b */ /* 0x020fc6000000001c */
[----:B------:R0:W5:Y:S07]  /*04f0*/  LDG.E.64 R4, desc[UR18][R2.64+0x18] ;  /* 0x0000181202047981 */ /* 0x00016e000c1e1b00 */
[----:B------:R-:W1:Y:S08]  /*0500*/  F2I.F64.TRUNC R10, R10 ;  /* 0x0000000a000a7311 */ /* 0x000e70000030d100 */
[----:B-1----:R-:W2:Y:S01]  /*0510*/  I2F.F64 R28, R10 ;  /* 0x0000000a001c7312 */ /* 0x002ea20000201c00 */
[----:B------:R-:W-:-:S04]  /*0520*/  UIADD3 UR5, UPT, UPT, UR5, 0x8, URZ ;  /* 0x0000000805057890 */ /* 0x000fc8000fffe0ff */
[----:B------:R-:W-:Y:S01]  /*0530*/  UISETP.NE.AND UP0, UPT, UR5, URZ, UPT ;  /* 0x000000ff0500728c */ /* 0x000fe2000bf05270 */
[----:B0-----:R-:W-:-:S04]  /*0540*/  IADD3 R2, P0, PT, R2, 0x40, RZ ;  /* 0x0000004002027810 */ /* 0x001fc80007f1e0ff */
[----:B------:R-:W-:Y:S01]  /*0550*/  IADD3.X R3, PT, PT, RZ, R3, RZ, P0, !PT ;  /* 0x00000003ff037210 */ /* 0x000fe200007fe4ff */
[----:B--2---:R-:W-:-:S10]  /*0560*/  DFMA R6, R8, R6, R28 ;  /* 0x000000060806722b */ /* 0x004fd4000000001c */
[----:B------:R-:W0:Y:S08]  /*0570*/  F2I.F64.TRUNC R6, R6 ;  /* 0x0000000600067311 */ /* 0x000e30000030d100 */
[----:B0-----:R-:W3:Y:S02]  /*0580*/  I2F.F64 R8, R6 ;  /* 0x0000000600087312 */ /* 0x001ee40000201c00 */
[----:B---3--:R-:W-:-:S10]  /*0590*/  DFMA R8, R18, R20, R8 ;  /* 0x000000141208722b */ /* 0x008fd40000000008 */
[----:B------:R-:W0:Y:S08]  /*05a0*/  F2I.F64.TRUNC R8, R8 ;  /* 0x0000000800087311 */ /* 0x000e30000030d100 */
[----:B0-----:R-:W4:Y:S02]  /*05b0*/  I2F.F64 R18, R8 ;  /* 0x0000000800127312 */ /* 0x001f240000201c00 */
[----:B----4-:R-:W-:-:S10]  /*05c0*/  DFMA R14, R14, R16, R18 ;  /* 0x000000100e0e722b */ /* 0x010fd40000000012 */
[----:B------:R-:W0:Y:S08]  /*05d0*/  F2I.F64.TRUNC R14, R14 ;  /* 0x0000000e000e7311 */ /* 0x000e30000030d100 */
[----:B0-----:R-:W5:Y:S01]  /*05e0*/  I2F.F64 R16, R14 ;  /* 0x0000000e00107312 */ /* 0x001f620000201c00 */
[----:B------:R-:W-:Y:S01]  /*05f0*/  IMAD.U32 R7, RZ, RZ, UR20 ;  /* 0x00000014ff077e24 */ /* 0x000fe2000f8e00ff */
[----:B-----5:R-:W-:-:S06]  /*0600*/  DFMA R4, R4, R24, R16 ;  /* 0x000000180404722b */ /* 0x020fcc0000000010 */
[----:B------:R1:W2:Y:S01]  /*0610*/  F2I.F64.TRUNC R22, R4 ;  /* 0x0000000400167311 */ /* 0x0002a2000030d100 */
[----:B------:R-:W-:Y:S01]  /*0620*/  LEA R12, R7, R12, 0x3 ;  /* 0x0000000c070c7211 */ /* 0x000fe200078e18ff */
[----:B------:R-:W-:Y:S06]  /*0630*/  BRA.U UP0, `(.L_x_1) ;  /* 0xfffffff900fc7547 */ /* 0x000fec000b83ffff */
.L_x_0:
[----:B------:R-:W-:-:S04]  /*0640*/  ULOP3.LUT UR6, UR20, 0x7, URZ, 0xc0, !UPT ;  /* 0x0000000714067892 */ /* 0x000fc8000f8ec0ff */
[----:B------:R-:W-:-:S09]  /*0650*/  UISETP.NE.AND UP0, UPT, UR6, URZ, UPT ;  /* 0x000000ff0600728c */ /* 0x000fd2000bf05270 */
[----:B------:R-:W-:Y:S05]  /*0660*/  BRA.U !UP0, `(.L_x_2) ;  /* 0x0000000508587547 */ /* 0x000fea000b800000 */
[----:B------:R-:W-:Y:S02]  /*0670*/  UISETP.GE.U32.AND UP0, UPT, UR6, 0x4, UPT ;  /* 0x000000040600788c */ /* 0x000fe4000bf06070 */
[----:B------:R-:W-:-:S04]  /*0680*/  ULOP3.LUT UR5, UR20, 0x3, URZ, 0xc0, !UPT ;  /* 0x0000000314057892 */ /* 0x000fc8000f8ec0ff */
[----:B------:R-:W-:-:S03]  /*0690*/  UISETP.NE.AND UP1, UPT, UR5, URZ, UPT ;  /* 0x000000ff0500728c */ /* 0x000fc6000bf25270 */
[----:B------:R-:W-:Y:S08]  /*06a0*/  BRA.U !UP0, `(.L_x_3) ;  /* 0x00000001089c7547 */ /* 0x000ff0000b800000 */
[----:B-1----:R-:W1:Y:S01]  /*06b0*/  LDC.64 R4, c[0x0][0x380] ;  /* 0x0000e000ff047b82 */ /* 0x002e620000000a00 */
[----:B------:R-:W-:Y:S01]  /*06c0*/  MOV R2, UR4 ;  /* 0x0000000400027c02 */ /* 0x000fe20008000f00 */
[----:B------:R-:W-:Y:S01]  /*06d0*/  VIADD R3, R0, UR4 ;  /* 0x0000000400037c36 */ /* 0x000fe20008000000 */
[----:B------:R-:W3:Y:S03]  /*06e0*/  LDCU.64 UR6, c[0x0][0x380] ;  /* 0x00007000ff0677ac */ /* 0x000ee60008000a00 */
[----:B------:R-:W-:Y:S02]  /*06f0*/  IMAD R7, R2, UR20, R13 ;  /* 0x0000001402077c24 */ /* 0x000fe4000f8e020d */
[----:B------:R-:W4:Y:S01]  /*0700*/  LDC.64 R10, c[0x0][0x388] ;  /* 0x0000e200ff0a7b82 */ /* 0x000f220000000a00 */
[----:B-1----:R-:W-:-:S06]  /*0710*/  IMAD.WIDE.U32 R4, R3, 0x8, R4 ;  /* 0x0000000803047825 */ /* 0x002fcc00078e0004 */
[----:B0-----:R-:W5:Y:S01]  /*0720*/  LDG.E.64 R4, desc[UR18][R4.64] ;  /* 0x0000001204047981 */ /* 0x001f62000c1e1b00 */
[----:B----4-:R-:W-:-:S05]  /*0730*/  IMAD.WIDE R10, R7, 0x8, R10 ;  /* 0x00000008070a7825 */ /* 0x010fca00078e020a */
[----:B------:R-:W5:Y:S01]  /*0740*/  LDG.E.64 R2, desc[UR18][R10.64] ;  /* 0x000000120a027981 */ /* 0x000f62000c1e1b00 */
[----:B------:R-:W-:Y:S02]  /*0750*/  IADD3 R6, P0, PT, R0, UR4, RZ ;  /* 0x0000000400067c10 */ /* 0x000fe4000ff1e0ff */
[----:B------:R-:W-:Y:S02]  /*0760*/  MOV R25, UR20 ;  /* 0x0000001400197c02 */ /* 0x000fe40008000f00 */
[----:B------:R-:W-:Y:S02]  /*0770*/  IADD3.X R7, PT, PT, RZ, RZ, RZ, P0, !PT ;  /* 0x000000ffff077210 */ /* 0x000fe400007fe4ff */
[----:B---3--:R-:W-:Y:S01]  /*0780*/  LEA R20, P0, R6, UR6, 0x3 ;  /* 0x0000000606147c11 */ /* 0x008fe2000f8018ff */
[----:B------:R-:W-:-:S03]  /*0790*/  IMAD.WIDE R24, R25, 0x8, R10 ;  /* 0x0000000819187825 */ /* 0x000fc600078e020a */
[----:B------:R-:W-:Y:S02]  /*07a0*/  LEA.HI.X R21, R6, UR7, R7, 0x3, P0 ;  /* 0x0000000706157c11 */ /* 0x000fe400080f1c07 */
[----:B------:R-:W3:Y:S04]  /*07b0*/  LDG.E.64 R8, desc[UR18][R24.64] ;  /* 0x0000001218087981 */ /* 0x000ee8000c1e1b00 */
[----:B------:R-:W3:Y:S01]  /*07c0*/  LDG.E.64 R6, desc[UR18][R20.64+0x8] ;  /* 0x0000081214067981 */ /* 0x000ee2000c1e1b00 */
[----:B------:R-:W-:-:S03]  /*07d0*/  MOV R27, UR20 ;  /* 0x00000014001b7c02 */ /* 0x000fc60008000f00 */
[----:B------:R-:W4:Y:S02]  /*07e0*/  LDG.E.64 R10, desc[UR18][R20.64+0x10] ;  /* 0x00001012140a7981 */ /* 0x000f24000c1e1b00 */
[----:B------:R-:W-:Y:S02]  /*07f0*/  IMAD.WIDE R26, R27, 0x8, R24 ;  /* 0x000000081b1a7825 */ /* 0x000fe400078e0218 */
[----:B------:R-:W4:Y:S04]  /*0800*/  LDG.E.64 R16, desc[UR18][R20.64+0x18] ;  /* 0x0000181214107981 */ /* 0x000f28000c1e1b00 */
[----:B------:R-:W4:Y:S01]  /*0810*/  LDG.E.64 R14, desc[UR18][R26.64] ;  /* 0x000000121a0e7981 */ /* 0x000f22000c1e1b00 */
[----:B------:R-:W-:-:S04]  /*0820*/  IMAD.U32 R19, RZ, RZ, UR20 ;  /* 0x00000014ff137e24 */ /* 0x000fc8000f8e00ff */
[----:B------:R-:W-:-:S06]  /*0830*/  IMAD.WIDE R18, R19, 0x8, R26 ;  /* 0x0000000813127825 */ /* 0x000fcc00078e021a */
[----:B------:R-:W4:Y:S01]  /*0840*/  LDG.E.64 R18, desc[UR18][R18.64] ;  /* 0x0000001212127981 */ /* 0x000f22000c1e1b00 */
[----:B--2---:R-:W5:Y:S01]  /*0850*/  I2F.F64 R22, R22 ;  /* 0x0000001600167312 */ /* 0x004f620000201c00 */
[----:B------:R-:W-:Y:S01]  /*0860*/  UIADD3 UR4, UPT, UPT, UR4, 0x4, URZ ;  /* 0x0000000404047890 */ /* 0x000fe2000fffe0ff */
[----:B-----5:R-:W-:-:S10]  /*0870*/  DFMA R2, R4, R2, R22 ;  /* 0x000000020402722b */ /* 0x020fd40000000016 */
[----:B------:R-:W0:Y:S08]  /*0880*/  F2I.F64.TRUNC R2, R2 ;  /* 0x0000000200027311 */ /* 0x000e30000030d100 */
[----:B0-----:R-:W3:Y:S02]  /*0890*/  I2F.F64 R4, R2 ;  /* 0x0000000200047312 */ /* 0x001ee40000201c00 */
[----:B---3--:R-:W-:-:S10]  /*08a0*/  DFMA R4, R6, R8, R4 ;  /* 0x000000080604722b */ /* 0x008fd40000000004 */
[----:B------:R-:W0:Y:S08]  /*08b0*/  F2I.F64.TRUNC R4, R4 ;  /* 0x0000000400047311 */ /* 0x000e30000030d100 */
[----:B0-----:R-:W4:Y:S02]  /*08c0*/  I2F.F64 R6, R4 ;  /* 0x0000000400067312 */ /* 0x001f240000201c00 */
[----:B----4-:R-:W-:-:S10]  /*08d0*/  DFMA R6, R10, R14, R6 ;  /* 0x0000000e0a06722b */ /* 0x010fd40000000006 */
[----:B------:R-:W0:Y:S08]  /*08e0*/  F2I.F64.TRUNC R6, R6 ;  /* 0x0000000600067311 */ /* 0x000e30000030d100 */
[----:B0-----:R-:W0:Y:S02]  /*08f0*/  I2F.F64 R8, R6 ;  /* 0x0000000600087312 */ /* 0x001e240000201c00 */
[----:B0-----:R-:W-:-:S06]  /*0900*/  DFMA R8, R16, R18, R8 ;  /* 0x000000121008722b */ /* 0x001fcc0000000008 */
[----:B------:R3:W4:Y:S05]  /*0910*/  F2I.F64.TRUNC R22, R8 ;  /* 0x0000000800167311 */ /* 0x00072a000030d100 */
.L_x_3:
[----:B------:R-:W-:Y:S05]  /*0920*/  BRA.U !UP1, `(.L_x_2) ;  /* 0x0000000109a87547 */ /* 0x000fea000b800000 */
[----:B------:R-:W-:Y:S02]  /*0930*/  UISETP.NE.AND UP0, UPT, UR5, 0x1, UPT ;  /* 0x000000010500788c */ /* 0x000fe4000bf05270 */
[----:B------:R-:W-:-:S04]  /*0940*/  ULOP3.LUT UR6, UR20, 0x1, URZ, 0xc0, !UPT ;  /* 0x0000000114067892 */ /* 0x000fc8000f8ec0ff */
[----:B------:R-:W-:-:S03]  /*0950*/  UISETP.NE.U32.AND UP1, UPT, UR6, 0x1, UPT ;  /* 0x000000010600788c */ /* 0x000fc6000bf25070 */
[----:B------:R-:W-:Y:S08]  /*0960*/  BRA.U !UP0, `(.L_x_4) ;  /* 0x0000000108647547 */ /* 0x000ff0000b800000 */
[----:B------:R-:W5:Y:S01]  /*0970*/  LDC.64 R2, c[0x0][0x380] ;  /* 0x0000e000ff027b82 */ /* 0x000f620000000a00 */
[----:B------:R-:W-:Y:S01]  /*0980*/  MOV R6, UR4 ;  /* 0x0000000400067c02 */ /* 0x000fe20008000f00 */
[----:B------:R-:W2:Y:S01]  /*0990*/  LDCU.64 UR6, c[0x0][0x380] ;  /* 0x00007000ff0677ac */ /* 0x000ea20008000a00 */
[----:B------:R-:W-:-:S03]  /*09a0*/  IADD3 R7, PT, PT, R0, UR4, RZ ;  /* 0x0000000400077c10 */ /* 0x000fc6000fffe0ff */
[----:B---3--:R-:W-:Y:S02]  /*09b0*/  IMAD R9, R6, UR20, R13 ;  /* 0x0000001406097c24 */ /* 0x008fe4000f8e020d */
[----:B-1----:R-:W1:Y:S01]  /*09c0*/  LDC.64 R4, c[0x0][0x388] ;  /* 0x0000e200ff047b82 */ /* 0x002e620000000a00 */
[----:B-----5:R-:W-:-:S06]  /*09d0*/  IMAD.WIDE.U32 R2, R7, 0x8, R2 ;  /* 0x0000000807027825 */ /* 0x020fcc00078e0002 */
[----:B0-----:R-:W3:Y:S01]  /*09e0*/  LDG.E.64 R2, desc[UR18][R2.64] ;  /* 0x0000001202027981 */ /* 0x001ee2000c1e1b00 */
[----:B-1----:R-:W-:-:S05]  /*09f0*/  IMAD.WIDE R4, R9, 0x8, R4 ;  /* 0x0000000809047825 */ /* 0x002fca00078e0204 */
[----:B------:R-:W3:Y:S01]  /*0a00*/  LDG.E.64 R6, desc[UR18][R4.64] ;  /* 0x0000001204067981 */ /* 0x000ee2000c1e1b00 */
[----:B------:R-:W-:Y:S01]  /*0a10*/  IADD3 R9, P0, PT, R0, UR4, RZ ;  /* 0x0000000400097c10 */ /* 0x000fe2000ff1e0ff */
[----:B------:R-:W-:-:S03]  /*0a20*/  IMAD.U32 R11, RZ, RZ, UR20 ;  /* 0x00000014ff0b7e24 */ /* 0x000fc6000f8e00ff */
[----:B------:R-:W-:Y:S02]  /*0a30*/  IADD3.X R10, PT, PT, RZ, RZ, RZ, P0, !PT ;  /* 0x000000ffff0a7210 */ /* 0x000fe400007fe4ff */
[----:B--2---:R-:W-:-:S04]  /*0a40*/  LEA R8, P0, R9, UR6, 0x3 ;  /* 0x0000000609087c11 */ /* 0x004fc8000f8018ff */
[----:B------:R-:W-:Y:S01]  /*0a50*/  LEA.HI.X R9, R9, UR7, R10, 0x3, P0 ;  /* 0x0000000709097c11 */ /* 0x000fe200080f1c0a */
[----:B------:R-:W-:-:S05]  /*0a60*/  IMAD.WIDE R10, R11, 0x8, R4 ;  /* 0x000000080b0a7825 */ /* 0x000fca00078e0204 */
[----:B------:R-:W2:Y:S04]  /*0a70*/  LDG.E.64 R8, desc[UR18][R8.64+0x8] ;  /* 0x0000081208087981 */ /* 0x000ea8000c1e1b00 */
[----:B------:R-:W2:Y:S01]  /*0a80*/  LDG.E.64 R10, desc[UR18][R10.64] ;  /* 0x000000120a0a7981 */ /* 0x000ea2000c1e1b00 */
[----:B----4-:R-:W3:Y:S01]  /*0a90*/  I2F.F64 R22, R22 ;  /* 0x0000001600167312 */ /* 0x010ee20000201c00 */
[----:B------:R-:W-:Y:S01]  /*0aa0*/  UIADD3 UR4, UPT, UPT, UR4, 0x2, URZ ;  /* 0x0000000204047890 */ /* 0x000fe2000fffe0ff */
[----:B---3--:R-:W-:-:S10]  /*0ab0*/  DFMA R2, R2, R6, R22 ;  /* 0x000000060202722b */ /* 0x008fd40000000016 */
[----:B------:R-:W0:Y:S08]  /*0ac0*/  F2I.F64.TRUNC R2, R2 ;  /* 0x0000000200027311 */ /* 0x000e30000030d100 */
[----:B0-----:R-:W2:Y:S02]  /*0ad0*/  I2F.F64 R4, R2 ;  /* 0x0000000200047312 */ /* 0x001ea40000201c00 */
[----:B--2---:R-:W-:-:S06]  /*0ae0*/  DFMA R4, R8, R10, R4 ;  /* 0x0000000a0804722b */ /* 0x004fcc0000000004 */
[----:B------:R0:W1:Y:S05]  /*0af0*/  F2I.F64.TRUNC R22, R4 ;  /* 0x0000000400167311 */ /* 0x00006a000030d100 */
.L_x_4:
[----:B------:R-:W-:Y:S05]  /*0b00*/  BRA.U UP1, `(.L_x_2) ;  /* 0x0000000101307547 */ /* 0x000fea000b800000 */
[----:B------:R-:W5:Y:S01]  /*0b10*/  LDC.64 R2, c[0x0][0x380] ;  /* 0x0000e000ff027b82 */ /* 0x000f620000000a00 */
[----:B------:R-:W-:Y:S02]  /*0b20*/  MOV R6, UR4 ;  /* 0x0000000400067c02 */ /* 0x000fe40008000f00 */
[----:B------:R-:W-:-:S03]  /*0b30*/  IADD3 R7, PT, PT, R0, UR4, RZ ;  /* 0x0000000400077c10 */ /* 0x000fc6000fffe0ff */
[----:B---3--:R-:W-:Y:S02]  /*0b40*/  IMAD R9, R6, UR20, R13 ;  /* 0x0000001406097c24 */ /* 0x008fe4000f8e020d */
[----:B01----:R-:W0:Y:S01]  /*0b50*/  LDC.64 R4, c[0x0][0x388] ;  /* 0x0000e200ff047b82 */ /* 0x003e220000000a00 */
[----:B-----5:R-:W-:-:S06]  /*0b60*/  IMAD.WIDE.U32 R2, R7, 0x8, R2 ;  /* 0x0000000807027825 */ /* 0x020fcc00078e0002 */
[----:B------:R-:W3:Y:S01]  /*0b70*/  LDG.E.64 R2, desc[UR18][R2.64] ;  /* 0x0000001202027981 */ /* 0x000ee2000c1e1b00 */
[----:B0-----:R-:W-:-:S06]  /*0b80*/  IMAD.WIDE R4, R9, 0x8, R4 ;  /* 0x0000000809047825 */ /* 0x001fcc00078e0204 */
[----:B------:R-:W3:Y:S01]  /*0b90*/  LDG.E.64 R4, desc[UR18][R4.64] ;  /* 0x0000001204047981 */ /* 0x000ee2000c1e1b00 */
[----:B--2-4-:R-:W3:Y:S02]  /*0ba0*/  I2F.F64 R6, R22 ;  /* 0x0000001600067312 */ /* 0x014ee40000201c00 */
[----:B---3--:R-:W-:-:S06]  /*0bb0*/  DFMA R6, R2, R4, R6 ;  /* 0x000000040206722b */ /* 0x008fcc0000000006 */
[----:B------:R0:W1:Y:S05]  /*0bc0*/  F2I.F64.TRUNC R22, R6 ;  /* 0x0000000600167311 */ /* 0x00006a000030d100 */
.L_x_2:
[----:B------:R-:W5:Y:S01]  /*0bd0*/  LDC.64 R2, c[0x0][0x390] ;  /* 0x0000e400ff027b82 */ /* 0x000f620000000a00 */
[----:B-12-4-:R-:W0:Y:S01]  /*0be0*/  I2F.F64 R22, R22 ;  /* 0x0000001600167312 */ /* 0x016e220000201c00 */
[----:B------:R-:W-:-:S05]  /*0bf0*/  IADD3 R13, PT, PT, R13, R0, RZ ;  /* 0x000000000d0d7210 */ /* 0x000fca0007ffe0ff */
[----:B-----5:R-:W-:-:S05]  /*0c00*/  IMAD.WIDE R2, R13, 0x8, R2 ;  /* 0x000000080d027825 */ /* 0x020fca00078e0202 */
[----:B0-----:R-:W-:Y:S01]  /*0c10*/  STG.E.64 desc[UR18][R2.64], R22 ;  /* 0x0000001602007986 */ /* 0x001fe2000c101b12 */
[----:B------:R-:W-:Y:S05]  /*0c20*/  EXIT ;  /* 0x000000000000794d */ /* 0x000fea0003800000 */
.L_x_5:
[----:B------:R-:W-:-:S00]  /*0c30*/  BRA `(.L_x_5) ;  /* 0xfffffffc00fc7947 */ /* 0x000fc0000383ffff */
[----:B------:R-:W-:-:S00]  /*0c40*/  NOP ;  /* 0x0000000000007918 */ /* 0x000fc00000000000 */
        /* <DEDUP_REMOVED lines=11> */
.L_x_6:


//--------------------- .nv.shared.reserved.0     --------------------------
	.section	.nv.shared.reserved.0,"aw",@nobits
	.weak		__nv_reservedSMEM_offset_0_alias
	.size		__nv_reservedSMEM_offset_0_alias, 0, 64
	.other		__nv_reservedSMEM_offset_0_alias,@"STO_CUDA_RESERVED_SHARED STV_DEFAULT"
__nv_reservedSMEM_offset_0_alias:
	.zero		0
	.zero		64


//--------------------- .nv.constant0._Z9muiltiplyPdS_S_i --------------------------
	.section	.nv.constant0._Z9muiltiplyPdS_S_i,"a",@progbits
	.sectionflags	@""
	.align	4
.nv.constant0._Z9muiltiplyPdS_S_i:
	.zero		924


//--------------------- SYMBOLS --------------------------

	.type		.nv.reservedSmem.offset0,@object
	.size		.nv.reservedSmem.offset0,0x4
